//
// Generated by NVIDIA NVVM Compiler
//
// Compiler Build ID: CL-36424714
// Cuda compilation tools, release 13.0, V13.0.88
// Based on NVVM 20.0.0
//

.version 9.0
.target sm_100
.address_size 64

	// .globl	MakePlanarImageBatchesUint8

.visible .entry MakePlanarImageBatchesUint8(
	.param .u32 MakePlanarImageBatchesUint8_param_0,
	.param .u32 MakePlanarImageBatchesUint8_param_1,
	.param .u32 MakePlanarImageBatchesUint8_param_2,
	.param .u64 .ptr .align 1 MakePlanarImageBatchesUint8_param_3,
	.param .u64 .ptr .align 1 MakePlanarImageBatchesUint8_param_4
)
{
	.reg .pred 	%p<7>;
	.reg .b32 	%r<31>;
	.reg .b32 	%f<2>;
	.reg .b64 	%rd<9>;

	ld.param.u32 	%r17, [MakePlanarImageBatchesUint8_param_0];
	ld.param.u32 	%r18, [MakePlanarImageBatchesUint8_param_1];
	ld.param.u32 	%r19, [MakePlanarImageBatchesUint8_param_2];
	ld.param.u64 	%rd3, [MakePlanarImageBatchesUint8_param_3];
	ld.param.u64 	%rd4, [MakePlanarImageBatchesUint8_param_4];
	setp.lt.s32 	%p1, %r18, 1;
	@%p1 bra 	$L__BB0_9;
	setp.lt.s32 	%p2, %r19, 1;
	mov.u32 	%r20, %ctaid.x;
	mov.u32 	%r1, %ntid.x;
	mov.u32 	%r21, %tid.x;
	mad.lo.s32 	%r2, %r20, %r1, %r21;
	@%p2 bra 	$L__BB0_9;
	mov.u32 	%r23, %nctaid.x;
	mul.lo.s32 	%r3, %r1, %r23;
	cvta.to.global.u64 	%rd1, %rd3;
	cvta.to.global.u64 	%rd2, %rd4;
	mov.b32 	%r26, 0;
$L__BB0_3:
	mul.lo.s32 	%r5, %r19, %r26;
	mov.b32 	%r27, 0;
$L__BB0_4:
	setp.lt.s32 	%p3, %r2, %r17;
	@%p3 bra 	$L__BB0_5;
	bra.uni 	$L__BB0_7;
$L__BB0_5:
	add.s32 	%r25, %r5, %r27;
	mad.lo.s32 	%r29, %r17, %r25, %r2;
	mad.lo.s32 	%r28, %r27, %r17, %r2;
	mov.u32 	%r30, %r2;
$L__BB0_6:
	mul.wide.s32 	%rd5, %r28, 4;
	add.s64 	%rd6, %rd1, %rd5;
	ld.global.f32 	%f1, [%rd6];
	mul.wide.s32 	%rd7, %r29, 4;
	add.s64 	%rd8, %rd2, %rd7;
	st.global.f32 	[%rd8], %f1;
	add.s32 	%r30, %r30, %r3;
	add.s32 	%r29, %r29, %r3;
	add.s32 	%r28, %r28, %r3;
	setp.lt.s32 	%p4, %r30, %r17;
	@%p4 bra 	$L__BB0_6;
$L__BB0_7:
	add.s32 	%r27, %r27, 1;
	setp.eq.s32 	%p5, %r27, %r19;
	@%p5 bra 	$L__BB0_8;
	bra.uni 	$L__BB0_4;
$L__BB0_8:
	add.s32 	%r26, %r26, 1;
	setp.ne.s32 	%p6, %r26, %r18;
	@%p6 bra 	$L__BB0_3;
$L__BB0_9:
	ret;

}


// ===== COMPILED SASS (sm_100) =====

	.target	sm_100

	.elftype	@"ET_EXEC"


//--------------------- .note.nv.tkinfo           --------------------------
	.section	.note.nv.tkinfo,"",@"SHT_NOTE"
	.sectionflags	@"SHF_NOTE_NV_TKINFO"
	.tkinfo
        /*0018*/ 	.word	0x00000002
        /*0030*/ 	.string	""
        /*0030*/ 	.string	"ptxas"
        /*0030*/ 	.string	"Cuda compilation tools, release 13.0, V13.0.88"
        /*0030*/ 	.string	"Build cuda_13.0.r13.0/compiler.36424714_0"
        /*0030*/ 	.string	"-arch sm_100 -m 64 "



//--------------------- .note.nv.cuinfo           --------------------------
	.section	.note.nv.cuinfo,"",@"SHT_NOTE"
	.sectionflags	@"SHF_NOTE_NV_CUINFO"
        /*0018*/ 	.short	0x0002
        /*001a*/ 	.short	0x0064
        /*001c*/ 	.short	0x0082
	.zero		2


//--------------------- .nv.info                  --------------------------
	.section	.nv.info,"",@"SHT_CUDA_INFO"
	.align	4


	//----- nvinfo : EIATTR_REGCOUNT
	.align		4
        /*0000*/ 	.byte	0x04, 0x2f
        /*0002*/ 	.short	(.L_1 - .L_0)
	.align		4
.L_0:
        /*0004*/ 	.word	index@(MakePlanarImageBatchesUint8)
        /*0008*/ 	.word	0x00000014


	//----- nvinfo : EIATTR_FRAME_SIZE
	.align		4
.L_1:
        /*000c*/ 	.byte	0x04, 0x11
        /*000e*/ 	.short	(.L_3 - .L_2)
	.align		4
.L_2:
        /*0010*/ 	.word	index@(MakePlanarImageBatchesUint8)
        /*0014*/ 	.word	0x00000000


	//----- nvinfo : EIATTR_MIN_STACK_SIZE
	.align		4
.L_3:
        /*0018*/ 	.byte	0x04, 0x12
        /*001a*/ 	.short	(.L_5 - .L_4)
	.align		4
.L_4:
        /*001c*/ 	.word	index@(MakePlanarImageBatchesUint8)
        /*0020*/ 	.word	0x00000000
.L_5:


//--------------------- .nv.compat                --------------------------
	.section	.nv.compat,"",@"SHT_CUDA_COMPAT_INFO"
	.align	4
        /*0000*/ 	.byte	0x02, 0x09, 0x00, 0x00, 0x02, 0x02, 0x01, 0x00, 0x02, 0x05, 0x05, 0x00, 0x03, 0x07, 0x01, 0x01
        /*0010*/ 	.byte	0x02, 0x03, 0x00, 0x00, 0x02, 0x06, 0x01, 0x00, 0x04, 0x0b, 0x08, 0x00, 0x09, 0x00, 0x00, 0x00
        /*0020*/ 	.byte	0x00, 0x00, 0x00, 0x00


//--------------------- .nv.info.MakePlanarImageBatchesUint8 --------------------------
	.section	.nv.info.MakePlanarImageBatchesUint8,"",@"SHT_CUDA_INFO"
	.sectionflags	@""
	.align	4


	//----- nvinfo : EIATTR_CUDA_API_VERSION
	.align		4
        /*0000*/ 	.byte	0x04, 0x37
        /*0002*/ 	.short	(.L_7 - .L_6)
.L_6:
        /*0004*/ 	.word	0x00000082


	//----- nvinfo : EIATTR_KPARAM_INFO
	.align		4
.L_7:
        /*0008*/ 	.byte	0x04, 0x17
        /*000a*/ 	.short	(.L_9 - .L_8)
.L_8:
        /*000c*/ 	.word	0x00000000
        /*0010*/ 	.short	0x0004
        /*0012*/ 	.short	0x0018
        /*0014*/ 	.byte	0x00, 0xf5, 0x21, 0x00


	//----- nvinfo : EIATTR_KPARAM_INFO
	.align		4
.L_9:
        /*0018*/ 	.byte	0x04, 0x17
        /*001a*/ 	.short	(.L_11 - .L_10)
.L_10:
        /*001c*/ 	.word	0x00000000
        /*0020*/ 	.short	0x0003
        /*0022*/ 	.short	0x0010
        /*0024*/ 	.byte	0x00, 0xf5, 0x21, 0x00


	//----- nvinfo : EIATTR_KPARAM_INFO
	.align		4
.L_11:
        /*0028*/ 	.byte	0x04, 0x17
        /*002a*/ 	.short	(.L_13 - .L_12)
.L_12:
        /*002c*/ 	.word	0x00000000
        /*0030*/ 	.short	0x0002
        /*0032*/ 	.short	0x0008
        /*0034*/ 	.byte	0x00, 0xf0, 0x11, 0x00


	//----- nvinfo : EIATTR_KPARAM_INFO
	.align		4
.L_13:
        /*0038*/ 	.byte	0x04, 0x17
        /*003a*/ 	.short	(.L_15 - .L_14)
.L_14:
        /*003c*/ 	.word	0x00000000
        /*0040*/ 	.short	0x0001
        /*0042*/ 	.short	0x0004
        /*0044*/ 	.byte	0x00, 0xf0, 0x11, 0x00


	//----- nvinfo : EIATTR_KPARAM_INFO
	.align		4
.L_15:
        /*0048*/ 	.byte	0x04, 0x17
        /*004a*/ 	.short	(.L_17 - .L_16)
.L_16:
        /*004c*/ 	.word	0x00000000
        /*0050*/ 	.short	0x0000
        /*0052*/ 	.short	0x0000
        /*0054*/ 	.byte	0x00, 0xf0, 0x11, 0x00


	//----- nvinfo : EIATTR_SPARSE_MMA_MASK
	.align		4
.L_17:
        /*0058*/ 	.byte	0x03, 0x50
        /*005a*/ 	.short	0x0000


	//----- nvinfo : EIATTR_MAXREG_COUNT
	.align		4
        /*005c*/ 	.byte	0x03, 0x1b
        /*005e*/ 	.short	0x00ff


	//----- nvinfo : EIATTR_MERCURY_ISA_VERSION
	.align		4
        /*0060*/ 	.byte	0x03, 0x5f
        /*0062*/ 	.short	0x0101


	//----- nvinfo : EIATTR_VRC_CTA_INIT_COUNT
	.align		4
        /*0064*/ 	.byte	0x02, 0x4a
	.zero		1
	.zero		1


	//----- nvinfo : EIATTR_EXIT_INSTR_OFFSETS
	.align		4
        /*0068*/ 	.byte	0x04, 0x1c
        /*006a*/ 	.short	(.L_19 - .L_18)


	//   ....[0]....
.L_18:
        /*006c*/ 	.word	0x00000030


	//   ....[1]....
        /*0070*/ 	.word	0x00000090


	//   ....[2]....
        /*0074*/ 	.word	0x000002e0


	//----- nvinfo : EIATTR_CRS_STACK_SIZE
	.align		4
.L_19:
        /*0078*/ 	.byte	0x04, 0x1e
        /*007a*/ 	.short	(.L_21 - .L_20)
.L_20:
        /*007c*/ 	.word	0x00000000


	//----- nvinfo : EIATTR_CBANK_PARAM_SIZE
	.align		4
.L_21:
        /*0080*/ 	.byte	0x03, 0x19
        /*0082*/ 	.short	0x0020


	//----- nvinfo : EIATTR_PARAM_CBANK
	.align		4
        /*0084*/ 	.byte	0x04, 0x0a
        /*0086*/ 	.short	(.L_23 - .L_22)
	.align		4
.L_22:
        /*0088*/ 	.word	index@(.nv.constant0.MakePlanarImageBatchesUint8)
        /*008c*/ 	.short	0x0380
        /*008e*/ 	.short	0x0020


	//----- nvinfo : EIATTR_SW_WAR
	.align		4
.L_23:
        /*0090*/ 	.byte	0x04, 0x36
        /*0092*/ 	.short	(.L_25 - .L_24)
.L_24:
        /*0094*/ 	.word	0x00000008
.L_25:


//--------------------- .nv.callgraph             --------------------------
	.section	.nv.callgraph,"",@"SHT_CUDA_CALLGRAPH"
	.align	4
	.sectionentsize	8
	.align		4
        /*0000*/ 	.word	0x00000000
	.align		4
        /*0004*/ 	.word	0xffffffff
	.align		4
        /*0008*/ 	.word	0x00000000
	.align		4
        /*000c*/ 	.word	0xfffffffe
	.align		4
        /*0010*/ 	.word	0x00000000
	.align		4
        /*0014*/ 	.word	0xfffffffd
	.align		4
        /*0018*/ 	.word	0x00000000
	.align		4
        /*001c*/ 	.word	0xfffffffc


//--------------------- .text.MakePlanarImageBatchesUint8 --------------------------
	.section	.text.MakePlanarImageBatchesUint8,"ax",@progbits
	.align	128
        .global         MakePlanarImageBatchesUint8
        .type           MakePlanarImageBatchesUint8,@function
        .size           MakePlanarImageBatchesUint8,(.L_x_6 - MakePlanarImageBatchesUint8)
        .other          MakePlanarImageBatchesUint8,@"STO_CUDA_ENTRY STV_DEFAULT"
MakePlanarImageBatchesUint8:
.text.MakePlanarImageBatchesUint8:
[----:B------:R-:W-:Y:S08]  /*0000*/  LDC R1, c[0x0][0x37c] ;  /* 0x0000df00ff017b82 */ /* 0x000ff00000000800 */
[----:B------:R-:W0:Y:S02]  /*0010*/  LDC R0, c[0x0][0x384] ;  /* 0x0000e100ff007b82 */ /* 0x000e240000000800 */
[----:B0-----:R-:W-:-:S13]  /*0020*/  ISETP.GE.AND P0, PT, R0, 0x1, PT ;  /* 0x000000010000780c */ /* 0x001fda0003f06270 */
[----:B------:R-:W-:Y:S05]  /*0030*/  @!P0 EXIT ;  /* 0x000000000000894d */ /* 0x000fea0003800000 */
[----:B------:R-:W0:Y:S01]  /*0040*/  LDC R0, c[0x0][0x388] ;  /* 0x0000e200ff007b82 */ /* 0x000e220000000800 */
[----:B------:R-:W1:Y:S07]  /*0050*/  S2R R3, SR_TID.X ;  /* 0x0000000000037919 */ /* 0x000e6e0000002100 */
[----:B------:R-:W2:Y:S08]  /*0060*/  LDC R10, c[0x0][0x360] ;  /* 0x0000d800ff0a7b82 */ /* 0x000eb00000000800 */
[----:B------:R-:W3:Y:S01]  /*0070*/  S2UR UR4, SR_CTAID.X ;  /* 0x00000000000479c3 */ /* 0x000ee20000002500 */
[----:B0-----:R-:W-:-:S13]  /*0080*/  ISETP.GE.AND P0, PT, R0, 0x1, PT ;  /* 0x000000010000780c */ /* 0x001fda0003f06270 */
[----:B-123--:R-:W-:Y:S05]  /*0090*/  @!P0 EXIT ;  /* 0x000000000000894d */ /* 0x00efea0003800000 */
[----:B------:R-:W0:Y:S01]  /*00a0*/  LDCU UR5, c[0x0][0x370] ;  /* 0x00006e00ff0577ac */ /* 0x000e220008000800 */
[C---:B------:R-:W-:Y:S01]  /*00b0*/  IMAD R0, R10.reuse, UR4, R3 ;  /* 0x000000040a007c24 */ /* 0x040fe2000f8e0203 */
[----:B------:R-:W1:Y:S01]  /*00c0*/  LDCU.64 UR8, c[0x0][0x358] ;  /* 0x00006b00ff0877ac */ /* 0x000e620008000a00 */
[----:B------:R-:W-:Y:S01]  /*00d0*/  UMOV UR4, URZ ;  /* 0x000000ff00047c82 */ /* 0x000fe20008000000 */
[----:B0-----:R-:W-:-:S07]  /*00e0*/  IMAD R10, R10, UR5, RZ ;  /* 0x000000050a0a7c24 */ /* 0x001fce000f8e02ff */
.L_x_4:
[----:B0-----:R-:W0:Y:S01]  /*00f0*/  LDCU UR5, c[0x0][0x384] ;  /* 0x00007080ff0577ac */ /* 0x001e220008000800 */
[----:B------:R-:W-:Y:S01]  /*0100*/  UMOV UR7, UR4 ;  /* 0x0000000400077c82 */ /* 0x000fe20008000000 */
[----:B------:R-:W-:-:S04]  /*0110*/  UIADD3 UR4, UPT, UPT, UR4, 0x1, URZ ;  /* 0x0000000104047890 */ /* 0x000fc8000fffe0ff */
[----:B0-----:R-:W-:-:S03]  /*0120*/  UISETP.NE.AND UP1, UPT, UR4, UR5, UPT ;  /* 0x000000050400728c */ /* 0x001fc6000bf25270 */
[----:B------:R-:W-:-:S08]  /*0130*/  UMOV UR5, URZ ;  /* 0x000000ff00057c82 */ /* 0x000fd00008000000 */
.L_x_3:
[----:B0-----:R-:W0:Y:S01]  /*0140*/  LDC R17, c[0x0][0x380] ;  /* 0x0000e000ff117b82 */ /* 0x001e220000000800 */
[----:B------:R-:W-:Y:S01]  /*0150*/  BSSY.RECONVERGENT B0, `(.L_x_0) ;  /* 0x0000013000007945 */ /* 0x000fe20003800200 */
[----:B0-----:R-:W-:-:S13]  /*0160*/  ISETP.GE.AND P0, PT, R0, R17, PT ;  /* 0x000000110000720c */ /* 0x001fda0003f06270 */
[----:B------:R-:W-:Y:S05]  /*0170*/  @P0 BRA `(.L_x_1) ;  /* 0x0000000000400947 */ /* 0x000fea0003800000 */
[----:B------:R-:W0:Y:S01]  /*0180*/  LDCU UR6, c[0x0][0x388] ;  /* 0x00007100ff0677ac */ /* 0x000e220008000800 */
[----:B------:R-:W2:Y:S01]  /*0190*/  LDC.64 R6, c[0x0][0x390] ;  /* 0x0000e400ff067b82 */ /* 0x000ea20000000a00 */
[----:B------:R-:W-:Y:S01]  /*01a0*/  IMAD R13, R17, UR5, R0 ;  /* 0x00000005110d7c24 */ /* 0x000fe2000f8e0200 */
[----:B------:R-:W-:-:S06]  /*01b0*/  MOV R15, R0 ;  /* 0x00000000000f7202 */ /* 0x000fcc0000000f00 */
[----:B------:R-:W3:Y:S01]  /*01c0*/  LDC.64 R8, c[0x0][0x398] ;  /* 0x0000e600ff087b82 */ /* 0x000ee20000000a00 */
[----:B0-----:R-:W-:-:S06]  /*01d0*/  UIMAD UR6, UR7, UR6, UR5 ;  /* 0x00000006070672a4 */ /* 0x001fcc000f8e0205 */
[----:B------:R-:W-:-:S07]  /*01e0*/  IMAD R11, R17, UR6, R0 ;  /* 0x00000006110b7c24 */ /* 0x000fce000f8e0200 */
.L_x_2:
[----:B0-2---:R-:W-:-:S06]  /*01f0*/  IMAD.WIDE R2, R13, 0x4, R6 ;  /* 0x000000040d027825 */ /* 0x005fcc00078e0206 */
[----:B-1----:R-:W2:Y:S01]  /*0200*/  LDG.E R3, desc[UR8][R2.64] ;  /* 0x0000000802037981 */ /* 0x002ea2000c1e1900 */
[----:B---3--:R-:W-:Y:S01]  /*0210*/  IMAD.WIDE R4, R11, 0x4, R8 ;  /* 0x000000040b047825 */ /* 0x008fe200078e0208 */
[C---:B------:R-:W-:Y:S02]  /*0220*/  IADD3 R15, PT, PT, R10.reuse, R15, RZ ;  /* 0x0000000f0a0f7210 */ /* 0x040fe40007ffe0ff */
[C---:B------:R-:W-:Y:S02]  /*0230*/  IADD3 R11, PT, PT, R10.reuse, R11, RZ ;  /* 0x0000000b0a0b7210 */ /* 0x040fe40007ffe0ff */
[----:B------:R-:W-:Y:S02]  /*0240*/  ISETP.GE.AND P0, PT, R15, R17, PT ;  /* 0x000000110f00720c */ /* 0x000fe40003f06270 */
[----:B------:R-:W-:Y:S01]  /*0250*/  IADD3 R13, PT, PT, R10, R13, RZ ;  /* 0x0000000d0a0d7210 */ /* 0x000fe20007ffe0ff */
[----:B--2---:R0:W-:Y:S10]  /*0260*/  STG.E desc[UR8][R4.64], R3 ;  /* 0x0000000304007986 */ /* 0x0041f4000c101908 */
[----:B------:R-:W-:Y:S05]  /*0270*/  @!P0 BRA `(.L_x_2) ;  /* 0xfffffffc00dc8947 */ /* 0x000fea000383ffff */
.L_x_1:
[----:B-1----:R-:W-:Y:S05]  /*0280*/  BSYNC.RECONVERGENT B0 ;  /* 0x0000000000007941 */ /* 0x002fea0003800200 */
.L_x_0:
[----:B------:R-:W1:Y:S01]  /*0290*/  LDCU UR6, c[0x0][0x388] ;  /* 0x00007100ff0677ac */ /* 0x000e620008000800 */
[----:B------:R-:W-:-:S04]  /*02a0*/  UIADD3 UR5, UPT, UPT, UR5, 0x1, URZ ;  /* 0x0000000105057890 */ /* 0x000fc8000fffe0ff */
[----:B-1----:R-:W-:-:S09]  /*02b0*/  UISETP.NE.AND UP0, UPT, UR5, UR6, UPT ;  /* 0x000000060500728c */ /* 0x002fd2000bf05270 */
[----:B------:R-:W-:Y:S05]  /*02c0*/  BRA.U UP0, `(.L_x_3) ;  /* 0xfffffffd009c7547 */ /* 0x000fea000b83ffff */
[----:B------:R-:W-:Y:S05]  /*02d0*/  BRA.U UP1, `(.L_x_4) ;  /* 0xfffffffd01847547 */ /* 0x000fea000b83ffff */
[----:B------:R-:W-:Y:S05]  /*02e0*/  EXIT ;  /* 0x000000000000794d */ /* 0x000fea0003800000 */
.L_x_5:
[----:B------:R-:W-:-:S00]  /*02f0*/  BRA `(.L_x_5) ;  /* 0xfffffffc00fc7947 */ /* 0x000fc0000383ffff */
[----:B------:R-:W-:-:S00]  /*0300*/  NOP ;  /* 0x0000000000007918 */ /* 0x000fc00000000000 */
[----:B------:R-:W-:-:S00]  /*0310*/  NOP ;  /* 0x0000000000007918 */ /* 0x000fc00000000000 */
[----:B------:R-:W-:-:S00]  /*0320*/  NOP ;  /* 0x0000000000007918 */ /* 0x000fc00000000000 */
[----:B------:R-:W-:-:S00]  /*0330*/  NOP ;  /* 0x0000000000007918 */ /* 0x000fc00000000000 */
[----:B------:R-:W-:-:S00]  /*0340*/  NOP ;  /* 0x0000000000007918 */ /* 0x000fc00000000000 */
[----:B------:R-:W-:-:S00]  /*0350*/  NOP ;  /* 0x0000000000007918 */ /* 0x000fc00000000000 */
[----:B------:R-:W-:-:S00]  /*0360*/  NOP ;  /* 0x0000000000007918 */ /* 0x000fc00000000000 */
[----:B------:R-:W-:-:S00]  /*0370*/  NOP ;  /* 0x0000000000007918 */ /* 0x000fc00000000000 */
.L_x_6:


//--------------------- .nv.shared.reserved.0     --------------------------
	.section	.nv.shared.reserved.0,"aw",@nobits
	.weak		__nv_reservedSMEM_offset_0_alias
	.size		__nv_reservedSMEM_offset_0_alias, 0, 64
	.other		__nv_reservedSMEM_offset_0_alias,@"STO_CUDA_RESERVED_SHARED STV_DEFAULT"
__nv_reservedSMEM_offset_0_alias:
	.zero		0
	.zero		64


//--------------------- .nv.constant0.MakePlanarImageBatchesUint8 --------------------------
	.section	.nv.constant0.MakePlanarImageBatchesUint8,"a",@progbits
	.sectionflags	@""
	.align	4
.nv.constant0.MakePlanarImageBatchesUint8:
	.zero		928


//--------------------- SYMBOLS --------------------------

	.type		.nv.reservedSmem.offset0,@object
	.size		.nv.reservedSmem.offset0,0x4
